	.headerflags	@"EF_CUDA_TEXMODE_UNIFIED EF_CUDA_64BIT_ADDRESS EF_CUDA_ACCELERATORS EF_CUDA_SM90 EF_CUDA_VIRTUAL_SM(EF_CUDA_SM90)"
	.elftype	@"ET_EXEC"


//--------------------- .nv.info                  --------------------------
	.section	.nv.info,"",@"SHT_CUDA_INFO"
	.align	4


	//----- nvinfo : EIATTR_REGCOUNT
	.align		4
        /*0000*/ 	.byte	0x04, 0x2f
        /*0002*/ 	.short	(.L_1 - .L_0)
	.align		4
.L_0:
        /*0004*/ 	.word	index@(triton_poi_fused_cat_3)
        /*0008*/ 	.word	0x00000016


	//----- nvinfo : EIATTR_MIN_STACK_SIZE
	.align		4
.L_1:
        /*000c*/ 	.byte	0x04, 0x12
        /*000e*/ 	.short	(.L_3 - .L_2)
	.align		4
.L_2:
        /*0010*/ 	.word	index@(triton_poi_fused_cat_3)
        /*0014*/ 	.word	0x00000000


	//----- nvinfo : EIATTR_FRAME_SIZE
	.align		4
.L_3:
        /*0018*/ 	.byte	0x04, 0x11
        /*001a*/ 	.short	(.L_5 - .L_4)
	.align		4
.L_4:
        /*001c*/ 	.word	index@(triton_poi_fused_cat_3)
        /*0020*/ 	.word	0x00000000


	//----- nvinfo : EIATTR_MIN_STACK_SIZE
	.align		4
.L_5:
        /*0024*/ 	.byte	0x04, 0x12
        /*0026*/ 	.short	(.L_7 - .L_6)
	.align		4
.L_6:
        /*0028*/ 	.word	index@(triton_poi_fused_cat_3)
        /*002c*/ 	.word	0x00000000
.L_7:


//--------------------- .nv.info.triton_poi_fused_cat_3 --------------------------
	.section	.nv.info.triton_poi_fused_cat_3,"",@"SHT_CUDA_INFO"
	.sectionflags	@""
	.align	4


	//----- nvinfo : EIATTR_CUDA_API_VERSION
	.align		4
        /*0000*/ 	.byte	0x04, 0x37
        /*0002*/ 	.short	(.L_9 - .L_8)
.L_8:
        /*0004*/ 	.word	0x0000007c


	//----- nvinfo : EIATTR_KPARAM_INFO
	.align		4
.L_9:
        /*0008*/ 	.byte	0x04, 0x17
        /*000a*/ 	.short	(.L_11 - .L_10)
.L_10:
        /*000c*/ 	.word	0x00000000
        /*0010*/ 	.short	0x0006
        /*0012*/ 	.short	0x0030
        /*0014*/ 	.byte	0x00, 0xf0, 0x11, 0x00


	//----- nvinfo : EIATTR_KPARAM_INFO
	.align		4
.L_11:
        /*0018*/ 	.byte	0x04, 0x17
        /*001a*/ 	.short	(.L_13 - .L_12)
.L_12:
        /*001c*/ 	.word	0x00000000
        /*0020*/ 	.short	0x0005
        /*0022*/ 	.short	0x0028
        /*0024*/ 	.byte	0x00, 0xf4, 0x21, 0x00


	//----- nvinfo : EIATTR_KPARAM_INFO
	.align		4
.L_13:
        /*0028*/ 	.byte	0x04, 0x17
        /*002a*/ 	.short	(.L_15 - .L_14)
.L_14:
        /*002c*/ 	.word	0x00000000
        /*0030*/ 	.short	0x0004
        /*0032*/ 	.short	0x0020
        /*0034*/ 	.byte	0x00, 0xf4, 0x21, 0x00


	//----- nvinfo : EIATTR_KPARAM_INFO
	.align		4
.L_15:
        /*0038*/ 	.byte	0x04, 0x17
        /*003a*/ 	.short	(.L_17 - .L_16)
.L_16:
        /*003c*/ 	.word	0x00000000
        /*0040*/ 	.short	0x0003
        /*0042*/ 	.short	0x0018
        /*0044*/ 	.byte	0x00, 0xf4, 0x21, 0x00


	//----- nvinfo : EIATTR_KPARAM_INFO
	.align		4
.L_17:
        /*0048*/ 	.byte	0x04, 0x17
        /*004a*/ 	.short	(.L_19 - .L_18)
.L_18:
        /*004c*/ 	.word	0x00000000
        /*0050*/ 	.short	0x0002
        /*0052*/ 	.short	0x0010
        /*0054*/ 	.byte	0x00, 0xf4, 0x21, 0x00


	//----- nvinfo : EIATTR_KPARAM_INFO
	.align		4
.L_19:
        /*0058*/ 	.byte	0x04, 0x17
        /*005a*/ 	.short	(.L_21 - .L_20)
.L_20:
        /*005c*/ 	.word	0x00000000
        /*0060*/ 	.short	0x0001
        /*0062*/ 	.short	0x0008
        /*0064*/ 	.byte	0x00, 0xf4, 0x21, 0x00


	//----- nvinfo : EIATTR_KPARAM_INFO
	.align		4
.L_21:
        /*0068*/ 	.byte	0x04, 0x17
        /*006a*/ 	.short	(.L_23 - .L_22)
.L_22:
        /*006c*/ 	.word	0x00000000
        /*0070*/ 	.short	0x0000
        /*0072*/ 	.short	0x0000
        /*0074*/ 	.byte	0x00, 0xf4, 0x21, 0x00


	//----- nvinfo : EIATTR_SPARSE_MMA_MASK
	.align		4
.L_23:
        /*0078*/ 	.byte	0x03, 0x50
        /*007a*/ 	.short	0x0000


	//----- nvinfo : EIATTR_MAXREG_COUNT
	.align		4
        /*007c*/ 	.byte	0x03, 0x1b
        /*007e*/ 	.short	0x00ff


	//----- nvinfo : EIATTR_EXIT_INSTR_OFFSETS
	.align		4
        /*0080*/ 	.byte	0x04, 0x1c
        /*0082*/ 	.short	(.L_25 - .L_24)


	//   ....[0]....
.L_24:
        /*0084*/ 	.word	0x00000430


	//   ....[1]....
        /*0088*/ 	.word	0x00000450


	//----- nvinfo : EIATTR_REQNTID
	.align		4
.L_25:
        /*008c*/ 	.byte	0x04, 0x10
        /*008e*/ 	.short	(.L_27 - .L_26)
.L_26:
        /*0090*/ 	.word	0x00000080
        /*0094*/ 	.word	0x00000001
        /*0098*/ 	.word	0x00000001


	//----- nvinfo : EIATTR_CBANK_PARAM_SIZE
	.align		4
.L_27:
        /*009c*/ 	.byte	0x03, 0x19
        /*009e*/ 	.short	0x0034


	//----- nvinfo : EIATTR_PARAM_CBANK
	.align		4
        /*00a0*/ 	.byte	0x04, 0x0a
        /*00a2*/ 	.short	(.L_29 - .L_28)
	.align		4
.L_28:
        /*00a4*/ 	.word	index@(.nv.constant0.triton_poi_fused_cat_3)
        /*00a8*/ 	.short	0x0210
        /*00aa*/ 	.short	0x0034


	//----- nvinfo : EIATTR_SW_WAR
	.align		4
.L_29:
        /*00ac*/ 	.byte	0x04, 0x36
        /*00ae*/ 	.short	(.L_31 - .L_30)
.L_30:
        /*00b0*/ 	.word	0x00000008
.L_31:


//--------------------- .nv.callgraph             --------------------------
	.section	.nv.callgraph,"",@"SHT_CUDA_CALLGRAPH"
	.align	4
	.sectionentsize	8
	.align		4
        /*0000*/ 	.word	0x00000000
	.align		4
        /*0004*/ 	.word	0xffffffff
	.align		4
        /*0008*/ 	.word	0x00000000
	.align		4
        /*000c*/ 	.word	0xfffffffe
	.align		4
        /*0010*/ 	.word	0x00000000
	.align		4
        /*0014*/ 	.word	0xfffffffd
	.align		4
        /*0018*/ 	.word	0x00000000
	.align		4
        /*001c*/ 	.word	0xfffffffc


//--------------------- .text.triton_poi_fused_cat_3 --------------------------
	.section	.text.triton_poi_fused_cat_3,"ax",@progbits
	.align	128
        .global         triton_poi_fused_cat_3
        .type           triton_poi_fused_cat_3,@function
        .size           triton_poi_fused_cat_3,(.L_x_1 - triton_poi_fused_cat_3)
        .other          triton_poi_fused_cat_3,@"STO_CUDA_ENTRY STV_DEFAULT"
triton_poi_fused_cat_3:
.text.triton_poi_fused_cat_3:
[----:B------:R-:W0:Y:S02]  /*0000*/  LDC R1, c[0x0][0x28] ;  /* 0x00000a00ff017b82 */ /* 0x000e240000000800 */
[----:B------:R-:W1:Y:S01]  /*0010*/  S2R R0, SR_TID.X ;  /* 0x0000000000007919 */ /* 0x000e620000002100 */
[----:B------:R-:W2:Y:S01]  /*0020*/  LDC.64 R6, c[0x0][0x218] ;  /* 0x00008600ff067b82 */ /* 0x000ea20000000a00 */
[----:B------:R-:W-:Y:S01]  /*0030*/  ULDC.64 UR4, c[0x0][0x208] ;  /* 0x0000820000047ab9 */ /* 0x000fe20000000a00 */
[----:B------:R-:W-:Y:S01]  /*0040*/  IMAD.MOV.U32 R18, RZ, RZ, RZ ;  /* 0x000000ffff127224 */ /* 0x000fe200078e00ff */
[----:B------:R-:W3:Y:S05]  /*0050*/  S2R R3, SR_CTAID.X ;  /* 0x0000000000037919 */ /* 0x000eea0000002500 */
[----:B------:R-:W4:Y:S01]  /*0060*/  LDC.64 R8, c[0x0][0x220] ;  /* 0x00008800ff087b82 */ /* 0x000f220000000a00 */
[----:B-1----:R-:W-:-:S02]  /*0070*/  LOP3.LUT R0, R0, 0x7f, RZ, 0xc0, !PT ;  /* 0x0000007f00007812 */ /* 0x002fc400078ec0ff */
[----:B---3--:R-:W-:-:S03]  /*0080*/  SHF.R.S32.HI R2, RZ, 0x18, R3 ;  /* 0x00000018ff027819 */ /* 0x008fc60000011403 */
[----:B------:R-:W-:Y:S01]  /*0090*/  IMAD R0, R3, 0x80, R0 ;  /* 0x0000008003007824 */ /* 0x000fe200078e0200 */
[----:B------:R-:W-:-:S03]  /*00a0*/  SGXT R3, R2, 0x1 ;  /* 0x000000010203781a */ /* 0x000fc60000000200 */
[----:B------:R-:W-:Y:S01]  /*00b0*/  IMAD.HI R11, R0, 0x78787879, RZ ;  /* 0x78787879000b7827 */ /* 0x000fe200078e02ff */
[----:B------:R-:W-:-:S04]  /*00c0*/  LEA.HI R3, R3, R0, RZ, 0x4 ;  /* 0x0000000003037211 */ /* 0x000fc800078f20ff */
[----:B------:R-:W-:Y:S02]  /*00d0*/  SHF.R.U32.HI R10, RZ, 0x1f, R11 ;  /* 0x0000001fff0a7819 */ /* 0x000fe4000001160b */
[----:B------:R-:W-:Y:S02]  /*00e0*/  SHF.R.S32.HI R13, RZ, 0x4, R3 ;  /* 0x00000004ff0d7819 */ /* 0x000fe40000011403 */
[----:B------:R-:W-:Y:S02]  /*00f0*/  LOP3.LUT R15, R3, 0xfffffff0, RZ, 0xc0, !PT ;  /* 0xfffffff0030f7812 */ /* 0x000fe400078ec0ff */
[----:B------:R-:W-:Y:S01]  /*0100*/  LEA.HI.SX32 R11, R11, R10, 0x17 ;  /* 0x0000000a0b0b7211 */ /* 0x000fe200078fbaff */
[----:B------:R-:W-:-:S04]  /*0110*/  IMAD.HI R2, R13, 0x78787879, RZ ;  /* 0x787878790d027827 */ /* 0x000fc800078e02ff */
[----:B------:R-:W-:Y:S01]  /*0120*/  IMAD.IADD R10, R0, 0x1, -R15 ;  /* 0x00000001000a7824 */ /* 0x000fe200078e0a0f */
[----:B------:R-:W-:-:S03]  /*0130*/  SHF.R.U32.HI R5, RZ, 0x1f, R2 ;  /* 0x0000001fff057819 */ /* 0x000fc60000011602 */
[----:B------:R-:W-:Y:S01]  /*0140*/  IMAD R10, R11, 0x200, R10 ;  /* 0x000002000b0a7824 */ /* 0x000fe200078e020a */
[----:B------:R-:W-:Y:S02]  /*0150*/  LEA.HI.SX32 R12, R2, R5, 0x1b ;  /* 0x00000005020c7211 */ /* 0x000fe400078fdaff */
[----:B------:R-:W1:Y:S03]  /*0160*/  LDC.64 R2, c[0x0][0x230] ;  /* 0x00008c00ff027b82 */ /* 0x000e660000000a00 */
[----:B------:R-:W-:-:S04]  /*0170*/  IMAD R13, R12, -0x44, R13 ;  /* 0xffffffbc0c0d7824 */ /* 0x000fc800078e020d */
[C---:B------:R-:W-:Y:S01]  /*0180*/  VIADD R15, R13.reuse, 0xfffffffc ;  /* 0xfffffffc0d0f7836 */ /* 0x040fe20000000000 */
[----:B------:R-:W3:Y:S01]  /*0190*/  LDC.64 R4, c[0x0][0x228] ;  /* 0x00008a00ff047b82 */ /* 0x000ee20000000a00 */
[C-C-:B------:R-:W-:Y:S01]  /*01a0*/  IMAD R12, R13.reuse, 0x10, R10.reuse ;  /* 0x000000100d0c7824 */ /* 0x140fe200078e020a */
[----:B------:R-:W-:Y:S01]  /*01b0*/  ISETP.GT.AND P1, PT, R13, 0x23, PT ;  /* 0x000000230d00780c */ /* 0x000fe20003f24270 */
[C---:B------:R-:W-:Y:S01]  /*01c0*/  IMAD R17, R15.reuse, 0x10, R10 ;  /* 0x000000100f117824 */ /* 0x040fe200078e020a */
[----:B------:R-:W-:Y:S01]  /*01d0*/  ISETP.GE.U32.AND P0, PT, R15, 0x20, PT ;  /* 0x000000200f00780c */ /* 0x000fe20003f06070 */
[----:B------:R-:W-:Y:S01]  /*01e0*/  VIADD R19, R12, 0xfffffdc0 ;  /* 0xfffffdc00c137836 */ /* 0x000fe20000000000 */
[C---:B------:R-:W-:Y:S01]  /*01f0*/  ISETP.LT.AND P5, PT, R0.reuse, 0x1100, P1 ;  /* 0x000011000000780c */ /* 0x040fe20000fa1270 */
[----:B--2---:R-:W-:Y:S01]  /*0200*/  IMAD.WIDE R6, R17, 0x4, R6 ;  /* 0x0000000411067825 */ /* 0x004fe200078e0206 */
[----:B------:R-:W-:Y:S02]  /*0210*/  ISETP.LT.AND P4, PT, R0, 0x1100, !P0 ;  /* 0x000011000000780c */ /* 0x000fe40004781270 */
[----:B------:R-:W-:Y:S01]  /*0220*/  CS2R R16, SRZ ;  /* 0x0000000000107805 */ /* 0x000fe2000001ff00 */
[----:B------:R-:W-:-:S02]  /*0230*/  IMAD.MOV.U32 R12, RZ, RZ, RZ ;  /* 0x000000ffff0c7224 */ /* 0x000fc400078e00ff */
[----:B----4-:R-:W-:-:S04]  /*0240*/  IMAD.WIDE R8, R15, 0x4, R8 ;  /* 0x000000040f087825 */ /* 0x010fc800078e0208 */
[----:B-1----:R-:W-:Y:S02]  /*0250*/  IMAD.WIDE R14, R13, 0x4, R2 ;  /* 0x000000040d0e7825 */ /* 0x002fe400078e0202 */
[----:B------:R-:W1:Y:S02]  /*0260*/  LDC.64 R2, c[0x0][0x210] ;  /* 0x00008400ff027b82 */ /* 0x000e640000000a00 */
[----:B------:R-:W2:Y:S01]  /*0270*/  @P4 LDG.E R12, desc[UR4][R6.64] ;  /* 0x00000004060c4981 */ /* 0x000ea2000c1e1900 */
[----:B---3--:R-:W-:-:S03]  /*0280*/  IMAD.WIDE R4, R19, 0x4, R4 ;  /* 0x0000000413047825 */ /* 0x008fc600078e0204 */
[----:B------:R-:W3:Y:S04]  /*0290*/  @P4 LDG.E.EL R16, desc[UR4][R8.64] ;  /* 0x0000000408104981 */ /* 0x000ee8000c2e1900 */
[----:B------:R-:W4:Y:S04]  /*02a0*/  @P5 LDG.E.EL R18, desc[UR4][R14.64+-0x90] ;  /* 0xffff70040e125981 */ /* 0x000f28000c2e1900 */
[----:B------:R5:W4:Y:S01]  /*02b0*/  @P5 LDG.E R17, desc[UR4][R4.64] ;  /* 0x0000000404115981 */ /* 0x000b22000c1e1900 */
[----:B------:R-:W-:Y:S01]  /*02c0*/  ISETP.GE.AND P2, PT, R13, 0x4, PT ;  /* 0x000000040d00780c */ /* 0x000fe20003f46270 */
[----:B------:R-:W-:-:S03]  /*02d0*/  IMAD R10, R11, -0x440, R0 ;  /* 0xfffffbc00b0a7824 */ /* 0x000fc600078e0200 */
[C---:B------:R-:W-:Y:S01]  /*02e0*/  ISETP.LT.AND P3, PT, R0.reuse, 0x1100, !P2 ;  /* 0x000011000000780c */ /* 0x040fe20005761270 */
[----:B------:R-:W-:Y:S02]  /*02f0*/  IMAD R11, R11, 0x40, R10 ;  /* 0x000000400b0b7824 */ /* 0x000fe400078e020a */
[----:B------:R-:W-:Y:S02]  /*0300*/  IMAD.MOV.U32 R10, RZ, RZ, RZ ;  /* 0x000000ffff0a7224 */ /* 0x000fe400078e00ff */
[----:B-1----:R-:W-:Y:S01]  /*0310*/  IMAD.WIDE R2, R11, 0x4, R2 ;  /* 0x000000040b027825 */ /* 0x002fe200078e0202 */
[----:B-----5:R-:W1:Y:S07]  /*0320*/  LDC.64 R4, c[0x0][0x238] ;  /* 0x00008e00ff047b82 */ /* 0x020e6e0000000a00 */
[----:B------:R1:W5:Y:S02]  /*0330*/  @P3 LDG.E R10, desc[UR4][R2.64] ;  /* 0x00000004020a3981 */ /* 0x000364000c1e1900 */
[----:B-1----:R-:W-:Y:S01]  /*0340*/  IMAD.WIDE R2, R0, 0x4, R4 ;  /* 0x0000000400027825 */ /* 0x002fe200078e0204 */
[----:B--2---:R-:W-:-:S02]  /*0350*/  SEL R7, R12, RZ, P4 ;  /* 0x000000ff0c077207 */ /* 0x004fc40002000000 */
[----:B---3--:R-:W-:-:S04]  /*0360*/  SEL R16, R16, RZ, P4 ;  /* 0x000000ff10107207 */ /* 0x008fc80002000000 */
[----:B------:R-:W-:Y:S02]  /*0370*/  FSETP.GT.AND P4, PT, R7, -R16, PT ;  /* 0x800000100700720b */ /* 0x000fe40003f84000 */
[----:B----4-:R-:W-:Y:S02]  /*0380*/  SEL R18, R18, RZ, P5 ;  /* 0x000000ff12127207 */ /* 0x010fe40002800000 */
[----:B------:R-:W-:Y:S01]  /*0390*/  SEL R17, R17, RZ, P5 ;  /* 0x000000ff11117207 */ /* 0x000fe20002800000 */
[----:B------:R-:W-:-:S03]  /*03a0*/  FADD R16, R7, R16 ;  /* 0x0000001007107221 */ /* 0x000fc60000000000 */
[C---:B------:R-:W-:Y:S01]  /*03b0*/  FSETP.GT.AND P5, PT, R17.reuse, -R18, PT ;  /* 0x800000121100720b */ /* 0x040fe20003fa4000 */
[----:B------:R-:W-:-:S04]  /*03c0*/  FADD R18, R17, R18 ;  /* 0x0000001211127221 */ /* 0x000fc80000000000 */
[----:B------:R-:W-:Y:S01]  /*03d0*/  @!P4 FMUL R16, R16, 0.20000000298023223877 ;  /* 0x3e4ccccd1010c820 */ /* 0x000fe20000400000 */
[----:B------:R-:W-:-:S07]  /*03e0*/  ISETP.GE.AND P4, PT, R0, 0x1100, PT ;  /* 0x000011000000780c */ /* 0x000fce0003f86270 */
[----:B------:R-:W-:Y:S01]  /*03f0*/  @!P5 FMUL R18, R18, 0.20000000298023223877 ;  /* 0x3e4ccccd1212d820 */ /* 0x000fe20000400000 */
[----:B-----5:R-:W-:-:S04]  /*0400*/  SEL R7, R10, RZ, P3 ;  /* 0x000000ff0a077207 */ /* 0x020fc80001800000 */
[----:B------:R-:W-:-:S04]  /*0410*/  @P0 FSEL R16, R18, RZ, P1 ;  /* 0x000000ff12100208 */ /* 0x000fc80000800000 */
[----:B------:R-:W-:Y:S01]  /*0420*/  SEL R7, R7, R16, !P2 ;  /* 0x0000001007077207 */ /* 0x000fe20005000000 */
[----:B------:R-:W-:Y:S06]  /*0430*/  @P4 EXIT ;  /* 0x000000000000494d */ /* 0x000fec0003800000 */
[----:B------:R-:W-:Y:S01]  /*0440*/  STG.E desc[UR4][R2.64], R7 ;  /* 0x0000000702007986 */ /* 0x000fe2000c101904 */
[----:B------:R-:W-:Y:S05]  /*0450*/  EXIT ;  /* 0x000000000000794d */ /* 0x000fea0003800000 */
.L_x_0:
[----:B------:R-:W-:-:S00]  /*0460*/  BRA `(.L_x_0) ;  /* 0xfffffffc00fc7947 */ /* 0x000fc0000383ffff */
[----:B------:R-:W-:-:S00]  /*0470*/  NOP ;  /* 0x0000000000007918 */ /* 0x000fc00000000000 */
        /* <DEDUP_REMOVED lines=8> */
.L_x_1:


//--------------------- .nv.constant0.triton_poi_fused_cat_3 --------------------------
	.section	.nv.constant0.triton_poi_fused_cat_3,"a",@progbits
	.sectionflags	@""
	.align	4
.nv.constant0.triton_poi_fused_cat_3:
	.zero		580
